	.headerflags	@"EF_CUDA_TEXMODE_UNIFIED EF_CUDA_64BIT_ADDRESS EF_CUDA_ACCELERATORS EF_CUDA_SM90 EF_CUDA_VIRTUAL_SM(EF_CUDA_SM90)"
	.elftype	@"ET_EXEC"


//--------------------- .nv.info                  --------------------------
	.section	.nv.info,"",@"SHT_CUDA_INFO"
	.align	4


	//----- nvinfo : EIATTR_REGCOUNT
	.align		4
        /*0000*/ 	.byte	0x04, 0x2f
        /*0002*/ 	.short	(.L_3 - .L_2)
	.align		4
.L_2:
        /*0004*/ 	.word	index@(triton_poi_fused__native_batch_norm_legit_no_training_relu_34)
        /*0008*/ 	.word	0x00000011


	//----- nvinfo : EIATTR_MIN_STACK_SIZE
	.align		4
.L_3:
        /*000c*/ 	.byte	0x04, 0x12
        /*000e*/ 	.short	(.L_5 - .L_4)
	.align		4
.L_4:
        /*0010*/ 	.word	index@(triton_poi_fused__native_batch_norm_legit_no_training_relu_34)
        /*0014*/ 	.word	0x00000000


	//----- nvinfo : EIATTR_FRAME_SIZE
	.align		4
.L_5:
        /*0018*/ 	.byte	0x04, 0x11
        /*001a*/ 	.short	(.L_7 - .L_6)
	.align		4
.L_6:
        /*001c*/ 	.word	index@(triton_poi_fused__native_batch_norm_legit_no_training_relu_34)
        /*0020*/ 	.word	0x00000000


	//----- nvinfo : EIATTR_MIN_STACK_SIZE
	.align		4
.L_7:
        /*0024*/ 	.byte	0x04, 0x12
        /*0026*/ 	.short	(.L_9 - .L_8)
	.align		4
.L_8:
        /*0028*/ 	.word	index@(triton_poi_fused__native_batch_norm_legit_no_training_relu_34)
        /*002c*/ 	.word	0x00000000
.L_9:


//--------------------- .nv.info.triton_poi_fused__native_batch_norm_legit_no_training_relu_34 --------------------------
	.section	.nv.info.triton_poi_fused__native_batch_norm_legit_no_training_relu_34,"",@"SHT_CUDA_INFO"
	.sectionflags	@""
	.align	4


	//----- nvinfo : EIATTR_CUDA_API_VERSION
	.align		4
        /*0000*/ 	.byte	0x04, 0x37
        /*0002*/ 	.short	(.L_11 - .L_10)
.L_10:
        /*0004*/ 	.word	0x0000007c


	//----- nvinfo : EIATTR_KPARAM_INFO
	.align		4
.L_11:
        /*0008*/ 	.byte	0x04, 0x17
        /*000a*/ 	.short	(.L_13 - .L_12)
.L_12:
        /*000c*/ 	.word	0x00000000
        /*0010*/ 	.short	0x0006
        /*0012*/ 	.short	0x0030
        /*0014*/ 	.byte	0x00, 0xf0, 0x11, 0x00


	//----- nvinfo : EIATTR_KPARAM_INFO
	.align		4
.L_13:
        /*0018*/ 	.byte	0x04, 0x17
        /*001a*/ 	.short	(.L_15 - .L_14)
.L_14:
        /*001c*/ 	.word	0x00000000
        /*0020*/ 	.short	0x0005
        /*0022*/ 	.short	0x0028
        /*0024*/ 	.byte	0x00, 0xf4, 0x21, 0x00


	//----- nvinfo : EIATTR_KPARAM_INFO
	.align		4
.L_15:
        /*0028*/ 	.byte	0x04, 0x17
        /*002a*/ 	.short	(.L_17 - .L_16)
.L_16:
        /*002c*/ 	.word	0x00000000
        /*0030*/ 	.short	0x0004
        /*0032*/ 	.short	0x0020
        /*0034*/ 	.byte	0x00, 0xf4, 0x21, 0x00


	//----- nvinfo : EIATTR_KPARAM_INFO
	.align		4
.L_17:
        /*0038*/ 	.byte	0x04, 0x17
        /*003a*/ 	.short	(.L_19 - .L_18)
.L_18:
        /*003c*/ 	.word	0x00000000
        /*0040*/ 	.short	0x0003
        /*0042*/ 	.short	0x0018
        /*0044*/ 	.byte	0x00, 0xf4, 0x21, 0x00


	//----- nvinfo : EIATTR_KPARAM_INFO
	.align		4
.L_19:
        /*0048*/ 	.byte	0x04, 0x17
        /*004a*/ 	.short	(.L_21 - .L_20)
.L_20:
        /*004c*/ 	.word	0x00000000
        /*0050*/ 	.short	0x0002
        /*0052*/ 	.short	0x0010
        /*0054*/ 	.byte	0x00, 0xf4, 0x21, 0x00


	//----- nvinfo : EIATTR_KPARAM_INFO
	.align		4
.L_21:
        /*0058*/ 	.byte	0x04, 0x17
        /*005a*/ 	.short	(.L_23 - .L_22)
.L_22:
        /*005c*/ 	.word	0x00000000
        /*0060*/ 	.short	0x0001
        /*0062*/ 	.short	0x0008
        /*0064*/ 	.byte	0x00, 0xf4, 0x21, 0x00


	//----- nvinfo : EIATTR_KPARAM_INFO
	.align		4
.L_23:
        /*0068*/ 	.byte	0x04, 0x17
        /*006a*/ 	.short	(.L_25 - .L_24)
.L_24:
        /*006c*/ 	.word	0x00000000
        /*0070*/ 	.short	0x0000
        /*0072*/ 	.short	0x0000
        /*0074*/ 	.byte	0x00, 0xf4, 0x21, 0x00


	//----- nvinfo : EIATTR_SPARSE_MMA_MASK
	.align		4
.L_25:
        /*0078*/ 	.byte	0x03, 0x50
        /*007a*/ 	.short	0x0000


	//----- nvinfo : EIATTR_MAXREG_COUNT
	.align		4
        /*007c*/ 	.byte	0x03, 0x1b
        /*007e*/ 	.short	0x00ff


	//----- nvinfo : EIATTR_EXIT_INSTR_OFFSETS
	.align		4
        /*0080*/ 	.byte	0x04, 0x1c
        /*0082*/ 	.short	(.L_27 - .L_26)


	//   ....[0]....
.L_26:
        /*0084*/ 	.word	0x00000360


	//----- nvinfo : EIATTR_REQNTID
	.align		4
.L_27:
        /*0088*/ 	.byte	0x04, 0x10
        /*008a*/ 	.short	(.L_29 - .L_28)
.L_28:
        /*008c*/ 	.word	0x00000100
        /*0090*/ 	.word	0x00000001
        /*0094*/ 	.word	0x00000001


	//----- nvinfo : EIATTR_CBANK_PARAM_SIZE
	.align		4
.L_29:
        /*0098*/ 	.byte	0x03, 0x19
        /*009a*/ 	.short	0x0034


	//----- nvinfo : EIATTR_PARAM_CBANK
	.align		4
        /*009c*/ 	.byte	0x04, 0x0a
        /*009e*/ 	.short	(.L_31 - .L_30)
	.align		4
.L_30:
        /*00a0*/ 	.word	index@(.nv.constant0.triton_poi_fused__native_batch_norm_legit_no_training_relu_34)
        /*00a4*/ 	.short	0x0210
        /*00a6*/ 	.short	0x0034


	//----- nvinfo : EIATTR_SW_WAR
	.align		4
.L_31:
        /*00a8*/ 	.byte	0x04, 0x36
        /*00aa*/ 	.short	(.L_33 - .L_32)
.L_32:
        /*00ac*/ 	.word	0x00000008
.L_33:


//--------------------- .nv.callgraph             --------------------------
	.section	.nv.callgraph,"",@"SHT_CUDA_CALLGRAPH"
	.align	4
	.sectionentsize	8
	.align		4
        /*0000*/ 	.word	0x00000000
	.align		4
        /*0004*/ 	.word	0xffffffff
	.align		4
        /*0008*/ 	.word	0x00000000
	.align		4
        /*000c*/ 	.word	0xfffffffe
	.align		4
        /*0010*/ 	.word	0x00000000
	.align		4
        /*0014*/ 	.word	0xfffffffd
	.align		4
        /*0018*/ 	.word	0x00000000
	.align		4
        /*001c*/ 	.word	0xfffffffc


//--------------------- .nv.constant4             --------------------------
	.section	.nv.constant4,"a",@progbits
	.align	8
	.align		8
.nv.constant4:
        /*0000*/ 	.dword	_$_str
	.align		8
        /*0008*/ 	.dword	_$_str_$_2


//--------------------- .text.triton_poi_fused__native_batch_norm_legit_no_training_relu_34 --------------------------
	.section	.text.triton_poi_fused__native_batch_norm_legit_no_training_relu_34,"ax",@progbits
	.align	128
        .global         triton_poi_fused__native_batch_norm_legit_no_training_relu_34
        .type           triton_poi_fused__native_batch_norm_legit_no_training_relu_34,@function
        .size           triton_poi_fused__native_batch_norm_legit_no_training_relu_34,(.L_x_1 - triton_poi_fused__native_batch_norm_legit_no_training_relu_34)
        .other          triton_poi_fused__native_batch_norm_legit_no_training_relu_34,@"STO_CUDA_ENTRY STV_DEFAULT"
triton_poi_fused__native_batch_norm_legit_no_training_relu_34:
.text.triton_poi_fused__native_batch_norm_legit_no_training_relu_34:
[----:B------:R-:W-:Y:S01]  /*0000*/  LDC R1, c[0x0][0x28] ;  /* 0x00000a00ff017b82 */ /* 0x000fe20000000800 */
[----:B------:R-:W1:Y:S07]  /*0010*/  S2R R0, SR_TID.X ;  /* 0x0000000000007919 */ /* 0x000e6e0000002100 */
[----:B------:R-:W2:Y:S01]  /*0020*/  LDC.64 R6, c[0x0][0x220] ;  /* 0x00008800ff067b82 */ /* 0x000ea20000000a00 */
[----:B------:R-:W-:Y:S01]  /*0030*/  ULDC.64 UR4, c[0x0][0x208] ;  /* 0x0000820000047ab9 */ /* 0x000fe20000000a00 */
[----:B------:R-:W3:Y:S06]  /*0040*/  S2R R5, SR_CTAID.X ;  /* 0x0000000000057919 */ /* 0x000eec0000002500 */
[----:B------:R-:W4:Y:S08]  /*0050*/  LDC.64 R8, c[0x0][0x228] ;  /* 0x00008a00ff087b82 */ /* 0x000f300000000a00 */
[----:B------:R-:W5:Y:S01]  /*0060*/  LDC.64 R10, c[0x0][0x230] ;  /* 0x00008c00ff0a7b82 */ /* 0x000f620000000a00 */
[----:B-1----:R-:W-:-:S02]  /*0070*/  SHF.L.U32 R0, R0, 0x1, RZ ;  /* 0x0000000100007819 */ /* 0x002fc400000006ff */
[----:B---3--:R-:W-:Y:S02]  /*0080*/  SHF.R.S32.HI R3, RZ, 0x16, R5 ;  /* 0x00000016ff037819 */ /* 0x008fe40000011405 */
[----:B------:R-:W-:Y:S02]  /*0090*/  LOP3.LUT R0, R0, 0x1fe, RZ, 0xc0, !PT ;  /* 0x000001fe00007812 */ /* 0x000fe400078ec0ff */
[----:B------:R-:W-:Y:S02]  /*00a0*/  SGXT R3, R3, 0x1 ;  /* 0x000000010303781a */ /* 0x000fe40000000200 */
[----:B------:R-:W-:-:S04]  /*00b0*/  LEA R0, R5, R0, 0x9 ;  /* 0x0000000005007211 */ /* 0x000fc800078e48ff */
[----:B------:R-:W-:-:S04]  /*00c0*/  LEA.HI R3, R3, R0, RZ, 0xc ;  /* 0x0000000003037211 */ /* 0x000fc800078f60ff */
[----:B------:R-:W-:-:S05]  /*00d0*/  SHF.R.S32.HI R3, RZ, 0xc, R3 ;  /* 0x0000000cff037819 */ /* 0x000fca0000011403 */
[----:B------:R-:W-:-:S05]  /*00e0*/  IMAD.HI R2, R3, 0x2aaaaaab, RZ ;  /* 0x2aaaaaab03027827 */ /* 0x000fca00078e02ff */
[----:B------:R-:W-:-:S04]  /*00f0*/  SHF.R.U32.HI R5, RZ, 0x1f, R2 ;  /* 0x0000001fff057819 */ /* 0x000fc80000011602 */
[----:B------:R-:W-:Y:S02]  /*0100*/  LEA.HI R2, R2, R5, RZ, 0x1c ;  /* 0x0000000502027211 */ /* 0x000fe400078fe0ff */
[----:B------:R-:W1:Y:S03]  /*0110*/  LDC.64 R4, c[0x0][0x218] ;  /* 0x00008600ff047b82 */ /* 0x000e660000000a00 */
[----:B------:R-:W-:-:S04]  /*0120*/  IMAD R13, R2, -0x60, R3 ;  /* 0xffffffa0020d7824 */ /* 0x000fc800078e0203 */
[C---:B--2---:R-:W-:Y:S01]  /*0130*/  IMAD.WIDE R6, R13.reuse, 0x4, R6 ;  /* 0x000000040d067825 */ /* 0x044fe200078e0206 */
[----:B------:R-:W2:Y:S05]  /*0140*/  LDC.64 R2, c[0x0][0x210] ;  /* 0x00008400ff027b82 */ /* 0x000eaa0000000a00 */
[----:B------:R-:W3:Y:S01]  /*0150*/  LDG.E.EL R6, desc[UR4][R6.64] ;  /* 0x0000000406067981 */ /* 0x000ee2000c2e1900 */
[----:B----4-:R-:W-:-:S04]  /*0160*/  IMAD.WIDE R8, R13, 0x4, R8 ;  /* 0x000000040d087825 */ /* 0x010fc800078e0208 */
[C---:B-----5:R-:W-:Y:S02]  /*0170*/  IMAD.WIDE R10, R13.reuse, 0x4, R10 ;  /* 0x000000040d0a7825 */ /* 0x060fe400078e020a */
[----:B------:R-:W4:Y:S02]  /*0180*/  LDG.E.EL R8, desc[UR4][R8.64] ;  /* 0x0000000408087981 */ /* 0x000f24000c2e1900 */
[----:B-1----:R-:W-:Y:S02]  /*0190*/  IMAD.WIDE R4, R13, 0x4, R4 ;  /* 0x000000040d047825 */ /* 0x002fe400078e0204 */
[----:B------:R-:W4:Y:S04]  /*01a0*/  LDG.E.EL R11, desc[UR4][R10.64] ;  /* 0x000000040a0b7981 */ /* 0x000f28000c2e1900 */
[----:B------:R1:W5:Y:S01]  /*01b0*/  LDG.E.EL R12, desc[UR4][R4.64] ;  /* 0x00000004040c7981 */ /* 0x000362000c2e1900 */
[----:B--2---:R-:W-:-:S06]  /*01c0*/  IMAD.WIDE R2, R0, 0x4, R2 ;  /* 0x0000000400027825 */ /* 0x004fcc00078e0202 */
[----:B------:R-:W5:Y:S01]  /*01d0*/  LDG.E.64 R2, desc[UR4][R2.64] ;  /* 0x0000000402027981 */ /* 0x000f62000c1e1b00 */
[----:B------:R-:W-:Y:S01]  /*01e0*/  HFMA2.MMA R14, -RZ, RZ, 1.625, 0 ;  /* 0x3e800000ff0e7435 */ /* 0x000fe200000001ff */
[----:B-1----:R-:W1:Y:S02]  /*01f0*/  LDC.64 R4, c[0x0][0x238] ;  /* 0x00008e00ff047b82 */ /* 0x002e640000000a00 */
[----:B-1----:R-:W-:-:S04]  /*0200*/  IMAD.WIDE R4, R0, 0x4, R4 ;  /* 0x0000000400047825 */ /* 0x002fc800078e0204 */
[----:B---3--:R-:W-:-:S04]  /*0210*/  FADD R6, R6, 9.9999997473787516356e-06 ;  /* 0x3727c5ac06067421 */ /* 0x008fc80000000000 */
[----:B------:R-:W1:Y:S02]  /*0220*/  MUFU.SQRT R7, R6 ;  /* 0x0000000600077308 */ /* 0x000e640000002000 */
[C---:B-1----:R-:W-:Y:S02]  /*0230*/  FSETP.GT.AND P0, PT, R7.reuse, 8.50705917302346158658e+37, PT ;  /* 0x7e8000000700780b */ /* 0x042fe40003f04000 */
[----:B------:R-:W-:-:S11]  /*0240*/  FSETP.GEU.AND P1, PT, R7, 1.175494350822287508e-38, PT ;  /* 0x008000000700780b */ /* 0x000fd60003f2e000 */
[----:B------:R-:W-:-:S04]  /*0250*/  @P0 FMUL R7, R7, 0.25 ;  /* 0x3e80000007070820 */ /* 0x000fc80000400000 */
[----:B------:R-:W-:-:S06]  /*0260*/  @!P1 FMUL R7, R7, 16777216 ;  /* 0x4b80000007079820 */ /* 0x000fcc0000400000 */
[----:B------:R-:W1:Y:S01]  /*0270*/  MUFU.RCP R7, R7 ;  /* 0x0000000700077308 */ /* 0x000e620000001000 */
[----:B------:R-:W-:Y:S01]  /*0280*/  FSEL R14, R14, 1, P0 ;  /* 0x3f8000000e0e7808 */ /* 0x000fe20000000000 */
[----:B-----5:R-:W-:-:S04]  /*0290*/  FADD R2, R2, -R12 ;  /* 0x8000000c02027221 */ /* 0x020fc80000000000 */
[----:B------:R-:W-:Y:S01]  /*02a0*/  @!P1 FMUL R14, R14, 16777216 ;  /* 0x4b8000000e0e9820 */ /* 0x000fe20000400000 */
[----:B------:R-:W-:-:S03]  /*02b0*/  FADD R3, R3, -R12 ;  /* 0x8000000c03037221 */ /* 0x000fc60000000000 */
[----:B-1----:R-:W-:-:S04]  /*02c0*/  FMUL R14, R7, R14 ;  /* 0x0000000e070e7220 */ /* 0x002fc80000400000 */
[-C--:B------:R-:W-:Y:S01]  /*02d0*/  FMUL R2, R2, R14.reuse ;  /* 0x0000000e02027220 */ /* 0x080fe20000400000 */
[----:B------:R-:W-:-:S03]  /*02e0*/  FMUL R14, R3, R14 ;  /* 0x0000000e030e7220 */ /* 0x000fc60000400000 */
[C-C-:B----4-:R-:W-:Y:S01]  /*02f0*/  FFMA R2, R8.reuse, R2, R11.reuse ;  /* 0x0000000208027223 */ /* 0x150fe2000000000b */
[----:B------:R-:W-:-:S04]  /*0300*/  FFMA R14, R8, R14, R11 ;  /* 0x0000000e080e7223 */ /* 0x000fc8000000000b */
[----:B------:R-:W-:Y:S02]  /*0310*/  FSETP.GEU.AND P0, PT, R2, RZ, PT ;  /* 0x000000ff0200720b */ /* 0x000fe40003f0e000 */
[----:B------:R-:W-:Y:S02]  /*0320*/  FSETP.GEU.AND P1, PT, R14, RZ, PT ;  /* 0x000000ff0e00720b */ /* 0x000fe40003f2e000 */
[----:B------:R-:W-:Y:S02]  /*0330*/  FSEL R2, R2, RZ, P0 ;  /* 0x000000ff02027208 */ /* 0x000fe40000000000 */
[----:B------:R-:W-:-:S05]  /*0340*/  FSEL R3, R14, RZ, P1 ;  /* 0x000000ff0e037208 */ /* 0x000fca0000800000 */
[----:B------:R-:W-:Y:S01]  /*0350*/  STG.E.64 desc[UR4][R4.64], R2 ;  /* 0x0000000204007986 */ /* 0x000fe2000c101b04 */
[----:B------:R-:W-:Y:S05]  /*0360*/  EXIT ;  /* 0x000000000000794d */ /* 0x000fea0003800000 */
.L_x_0:
[----:B------:R-:W-:-:S00]  /*0370*/  BRA `(.L_x_0) ;  /* 0xfffffffc00fc7947 */ /* 0x000fc0000383ffff */
[----:B------:R-:W-:-:S00]  /*0380*/  NOP ;  /* 0x0000000000007918 */ /* 0x000fc00000000000 */
[----:B------:R-:W-:-:S00]  /*0390*/  NOP ;  /* 0x0000000000007918 */ /* 0x000fc00000000000 */
[----:B------:R-:W-:-:S00]  /*03a0*/  NOP ;  /* 0x0000000000007918 */ /* 0x000fc00000000000 */
[----:B------:R-:W-:-:S00]  /*03b0*/  NOP ;  /* 0x0000000000007918 */ /* 0x000fc00000000000 */
[----:B------:R-:W-:-:S00]  /*03c0*/  NOP ;  /* 0x0000000000007918 */ /* 0x000fc00000000000 */
[----:B------:R-:W-:-:S00]  /*03d0*/  NOP ;  /* 0x0000000000007918 */ /* 0x000fc00000000000 */
[----:B------:R-:W-:-:S00]  /*03e0*/  NOP ;  /* 0x0000000000007918 */ /* 0x000fc00000000000 */
[----:B------:R-:W-:-:S00]  /*03f0*/  NOP ;  /* 0x0000000000007918 */ /* 0x000fc00000000000 */
.L_x_1:


//--------------------- .nv.global.init           --------------------------
	.section	.nv.global.init,"aw",@progbits
.nv.global.init:
	.type		_$_str,@object
	.size		_$_str,(_$_str_$_2 - _$_str)
_$_str:
        /*0000*/ 	.byte	0x5f, 0x5f, 0x43, 0x55, 0x44, 0x41, 0x5f, 0x46, 0x54, 0x5a, 0x00
	.type		_$_str_$_2,@object
	.size		_$_str_$_2,(.L_1 - _$_str_$_2)
_$_str_$_2:
        /*000b*/ 	.byte	0x5f, 0x5f, 0x43, 0x55, 0x44, 0x41, 0x5f, 0x50, 0x52, 0x45, 0x43, 0x5f, 0x53, 0x51, 0x52, 0x54
        /*001b*/ 	.byte	0x00
.L_1:


//--------------------- .nv.constant0.triton_poi_fused__native_batch_norm_legit_no_training_relu_34 --------------------------
	.section	.nv.constant0.triton_poi_fused__native_batch_norm_legit_no_training_relu_34,"a",@progbits
	.sectionflags	@""
	.align	4
.nv.constant0.triton_poi_fused__native_batch_norm_legit_no_training_relu_34:
	.zero		580
